//
// Generated by NVIDIA NVVM Compiler
//
// Compiler Build ID: CL-36424714
// Cuda compilation tools, release 13.0, V13.0.88
// Based on NVVM 20.0.0
//

.version 9.0
.target sm_100
.address_size 64

	// .globl	_ZN3cub18CUB_300001_SM_10006detail11EmptyKernelIvEEvv
.global .align 1 .b8 _ZN41_INTERNAL_2ea977db_4_k_cu_3f80e0cb_2110804cuda3std3__45__cpo5beginE[1];
.global .align 1 .b8 _ZN41_INTERNAL_2ea977db_4_k_cu_3f80e0cb_2110804cuda3std3__45__cpo3endE[1];
.global .align 1 .b8 _ZN41_INTERNAL_2ea977db_4_k_cu_3f80e0cb_2110804cuda3std3__45__cpo6cbeginE[1];
.global .align 1 .b8 _ZN41_INTERNAL_2ea977db_4_k_cu_3f80e0cb_2110804cuda3std3__45__cpo4cendE[1];
.global .align 1 .b8 _ZN41_INTERNAL_2ea977db_4_k_cu_3f80e0cb_2110804cuda3std3__45__cpo6rbeginE[1];
.global .align 1 .b8 _ZN41_INTERNAL_2ea977db_4_k_cu_3f80e0cb_2110804cuda3std3__45__cpo4rendE[1];
.global .align 1 .b8 _ZN41_INTERNAL_2ea977db_4_k_cu_3f80e0cb_2110804cuda3std3__45__cpo7crbeginE[1];
.global .align 1 .b8 _ZN41_INTERNAL_2ea977db_4_k_cu_3f80e0cb_2110804cuda3std3__45__cpo5crendE[1];
.global .align 1 .b8 _ZN41_INTERNAL_2ea977db_4_k_cu_3f80e0cb_2110804cuda3std3__443_GLOBAL__N__2ea977db_4_k_cu_3f80e0cb_2110806ignoreE[1];
.global .align 1 .b8 _ZN41_INTERNAL_2ea977db_4_k_cu_3f80e0cb_2110804cuda3std3__419piecewise_constructE[1];
.global .align 1 .b8 _ZN41_INTERNAL_2ea977db_4_k_cu_3f80e0cb_2110804cuda3std3__48in_placeE[1];
.global .align 1 .b8 _ZN41_INTERNAL_2ea977db_4_k_cu_3f80e0cb_2110804cuda3std3__420unreachable_sentinelE[1];
.global .align 1 .b8 _ZN41_INTERNAL_2ea977db_4_k_cu_3f80e0cb_2110804cuda3std3__47nulloptE[1];
.global .align 1 .b8 _ZN41_INTERNAL_2ea977db_4_k_cu_3f80e0cb_2110804cuda3std3__48unexpectE[1];
.global .align 1 .b8 _ZN41_INTERNAL_2ea977db_4_k_cu_3f80e0cb_2110804cuda3std6ranges3__45__cpo4swapE[1];
.global .align 1 .b8 _ZN41_INTERNAL_2ea977db_4_k_cu_3f80e0cb_2110804cuda3std6ranges3__45__cpo9iter_moveE[1];
.global .align 1 .b8 _ZN41_INTERNAL_2ea977db_4_k_cu_3f80e0cb_2110804cuda3std6ranges3__45__cpo5beginE[1];
.global .align 1 .b8 _ZN41_INTERNAL_2ea977db_4_k_cu_3f80e0cb_2110804cuda3std6ranges3__45__cpo3endE[1];
.global .align 1 .b8 _ZN41_INTERNAL_2ea977db_4_k_cu_3f80e0cb_2110804cuda3std6ranges3__45__cpo6cbeginE[1];
.global .align 1 .b8 _ZN41_INTERNAL_2ea977db_4_k_cu_3f80e0cb_2110804cuda3std6ranges3__45__cpo4cendE[1];
.global .align 1 .b8 _ZN41_INTERNAL_2ea977db_4_k_cu_3f80e0cb_2110804cuda3std6ranges3__45__cpo7advanceE[1];
.global .align 1 .b8 _ZN41_INTERNAL_2ea977db_4_k_cu_3f80e0cb_2110804cuda3std6ranges3__45__cpo9iter_swapE[1];
.global .align 1 .b8 _ZN41_INTERNAL_2ea977db_4_k_cu_3f80e0cb_2110804cuda3std6ranges3__45__cpo4nextE[1];
.global .align 1 .b8 _ZN41_INTERNAL_2ea977db_4_k_cu_3f80e0cb_2110804cuda3std6ranges3__45__cpo4prevE[1];
.global .align 1 .b8 _ZN41_INTERNAL_2ea977db_4_k_cu_3f80e0cb_2110804cuda3std6ranges3__45__cpo4dataE[1];
.global .align 1 .b8 _ZN41_INTERNAL_2ea977db_4_k_cu_3f80e0cb_2110804cuda3std6ranges3__45__cpo5cdataE[1];
.global .align 1 .b8 _ZN41_INTERNAL_2ea977db_4_k_cu_3f80e0cb_2110804cuda3std6ranges3__45__cpo4sizeE[1];
.global .align 1 .b8 _ZN41_INTERNAL_2ea977db_4_k_cu_3f80e0cb_2110804cuda3std6ranges3__45__cpo5ssizeE[1];
.global .align 1 .b8 _ZN41_INTERNAL_2ea977db_4_k_cu_3f80e0cb_2110804cuda3std6ranges3__45__cpo8distanceE[1];
.global .align 1 .b8 _ZN41_INTERNAL_2ea977db_4_k_cu_3f80e0cb_2110806thrust24THRUST_300001_SM_1000_NS8cuda_cub3parE[1];
.global .align 1 .b8 _ZN41_INTERNAL_2ea977db_4_k_cu_3f80e0cb_2110806thrust24THRUST_300001_SM_1000_NS8cuda_cub10par_nosyncE[1];
.global .align 1 .b8 _ZN41_INTERNAL_2ea977db_4_k_cu_3f80e0cb_2110806thrust24THRUST_300001_SM_1000_NS6system6detail10sequential3seqE[1];
.global .align 1 .b8 _ZN41_INTERNAL_2ea977db_4_k_cu_3f80e0cb_2110806thrust24THRUST_300001_SM_1000_NS12placeholders2_1E[1];
.global .align 1 .b8 _ZN41_INTERNAL_2ea977db_4_k_cu_3f80e0cb_2110806thrust24THRUST_300001_SM_1000_NS12placeholders2_2E[1];
.global .align 1 .b8 _ZN41_INTERNAL_2ea977db_4_k_cu_3f80e0cb_2110806thrust24THRUST_300001_SM_1000_NS12placeholders2_3E[1];
.global .align 1 .b8 _ZN41_INTERNAL_2ea977db_4_k_cu_3f80e0cb_2110806thrust24THRUST_300001_SM_1000_NS12placeholders2_4E[1];
.global .align 1 .b8 _ZN41_INTERNAL_2ea977db_4_k_cu_3f80e0cb_2110806thrust24THRUST_300001_SM_1000_NS12placeholders2_5E[1];
.global .align 1 .b8 _ZN41_INTERNAL_2ea977db_4_k_cu_3f80e0cb_2110806thrust24THRUST_300001_SM_1000_NS12placeholders2_6E[1];
.global .align 1 .b8 _ZN41_INTERNAL_2ea977db_4_k_cu_3f80e0cb_2110806thrust24THRUST_300001_SM_1000_NS12placeholders2_7E[1];
.global .align 1 .b8 _ZN41_INTERNAL_2ea977db_4_k_cu_3f80e0cb_2110806thrust24THRUST_300001_SM_1000_NS12placeholders2_8E[1];
.global .align 1 .b8 _ZN41_INTERNAL_2ea977db_4_k_cu_3f80e0cb_2110806thrust24THRUST_300001_SM_1000_NS12placeholders2_9E[1];
.global .align 1 .b8 _ZN41_INTERNAL_2ea977db_4_k_cu_3f80e0cb_2110806thrust24THRUST_300001_SM_1000_NS12placeholders3_10E[1];
.global .align 1 .b8 _ZN41_INTERNAL_2ea977db_4_k_cu_3f80e0cb_2110806thrust24THRUST_300001_SM_1000_NS3seqE[1];

.visible .entry _ZN3cub18CUB_300001_SM_10006detail11EmptyKernelIvEEvv()
{


	ret;

}


// ===== COMPILED SASS (sm_100) =====

	.target	sm_100

	.elftype	@"ET_EXEC"


//--------------------- .note.nv.tkinfo           --------------------------
	.section	.note.nv.tkinfo,"",@"SHT_NOTE"
	.sectionflags	@"SHF_NOTE_NV_TKINFO"
	.tkinfo
        /*0018*/ 	.word	0x00000002
        /*0030*/ 	.string	""
        /*0030*/ 	.string	"ptxas"
        /*0030*/ 	.string	"Cuda compilation tools, release 13.0, V13.0.88"
        /*0030*/ 	.string	"Build cuda_13.0.r13.0/compiler.36424714_0"
        /*0030*/ 	.string	"-arch sm_100 -m 64 "



//--------------------- .note.nv.cuinfo           --------------------------
	.section	.note.nv.cuinfo,"",@"SHT_NOTE"
	.sectionflags	@"SHF_NOTE_NV_CUINFO"
        /*0018*/ 	.short	0x0002
        /*001a*/ 	.short	0x0064
        /*001c*/ 	.short	0x0082
	.zero		2


//--------------------- .nv.info                  --------------------------
	.section	.nv.info,"",@"SHT_CUDA_INFO"
	.align	4


	//----- nvinfo : EIATTR_REGCOUNT
	.align		4
        /*0000*/ 	.byte	0x04, 0x2f
        /*0002*/ 	.short	(.L_44 - .L_43)
	.align		4
.L_43:
        /*0004*/ 	.word	index@(_ZN3cub18CUB_300001_SM_10006detail11EmptyKernelIvEEvv)
        /*0008*/ 	.word	0x00000004


	//----- nvinfo : EIATTR_FRAME_SIZE
	.align		4
.L_44:
        /*000c*/ 	.byte	0x04, 0x11
        /*000e*/ 	.short	(.L_46 - .L_45)
	.align		4
.L_45:
        /*0010*/ 	.word	index@(_ZN3cub18CUB_300001_SM_10006detail11EmptyKernelIvEEvv)
        /*0014*/ 	.word	0x00000000


	//----- nvinfo : EIATTR_MIN_STACK_SIZE
	.align		4
.L_46:
        /*0018*/ 	.byte	0x04, 0x12
        /*001a*/ 	.short	(.L_48 - .L_47)
	.align		4
.L_47:
        /*001c*/ 	.word	index@(_ZN3cub18CUB_300001_SM_10006detail11EmptyKernelIvEEvv)
        /*0020*/ 	.word	0x00000000
.L_48:


//--------------------- .nv.compat                --------------------------
	.section	.nv.compat,"",@"SHT_CUDA_COMPAT_INFO"
	.align	4
        /*0000*/ 	.byte	0x02, 0x09, 0x00, 0x00, 0x02, 0x02, 0x01, 0x00, 0x02, 0x05, 0x05, 0x00, 0x03, 0x07, 0x01, 0x01
        /*0010*/ 	.byte	0x02, 0x03, 0x00, 0x00, 0x02, 0x06, 0x01, 0x00, 0x04, 0x0b, 0x08, 0x00, 0x09, 0x00, 0x00, 0x00
        /*0020*/ 	.byte	0x00, 0x00, 0x00, 0x00


//--------------------- .nv.info._ZN3cub18CUB_300001_SM_10006detail11EmptyKernelIvEEvv --------------------------
	.section	.nv.info._ZN3cub18CUB_300001_SM_10006detail11EmptyKernelIvEEvv,"",@"SHT_CUDA_INFO"
	.sectionflags	@""
	.align	4


	//----- nvinfo : EIATTR_CUDA_API_VERSION
	.align		4
        /*0000*/ 	.byte	0x04, 0x37
        /*0002*/ 	.short	(.L_50 - .L_49)
.L_49:
        /*0004*/ 	.word	0x00000082


	//----- nvinfo : EIATTR_SPARSE_MMA_MASK
	.align		4
.L_50:
        /*0008*/ 	.byte	0x03, 0x50
        /*000a*/ 	.short	0x0000


	//----- nvinfo : EIATTR_MAXREG_COUNT
	.align		4
        /*000c*/ 	.byte	0x03, 0x1b
        /*000e*/ 	.short	0x00ff


	//----- nvinfo : EIATTR_MERCURY_ISA_VERSION
	.align		4
        /*0010*/ 	.byte	0x03, 0x5f
        /*0012*/ 	.short	0x0101


	//----- nvinfo : EIATTR_VRC_CTA_INIT_COUNT
	.align		4
        /*0014*/ 	.byte	0x02, 0x4a
	.zero		1
	.zero		1


	//----- nvinfo : EIATTR_EXIT_INSTR_OFFSETS
	.align		4
        /*0018*/ 	.byte	0x04, 0x1c
        /*001a*/ 	.short	(.L_52 - .L_51)


	//   ....[0]....
.L_51:
        /*001c*/ 	.word	0x00000010


	//----- nvinfo : EIATTR_SW_WAR
	.align		4
.L_52:
        /*0020*/ 	.byte	0x04, 0x36
        /*0022*/ 	.short	(.L_54 - .L_53)
.L_53:
        /*0024*/ 	.word	0x00000008
.L_54:


//--------------------- .nv.callgraph             --------------------------
	.section	.nv.callgraph,"",@"SHT_CUDA_CALLGRAPH"
	.align	4
	.sectionentsize	8
	.align		4
        /*0000*/ 	.word	0x00000000
	.align		4
        /*0004*/ 	.word	0xffffffff
	.align		4
        /*0008*/ 	.word	0x00000000
	.align		4
        /*000c*/ 	.word	0xfffffffe
	.align		4
        /*0010*/ 	.word	0x00000000
	.align		4
        /*0014*/ 	.word	0xfffffffd
	.align		4
        /*0018*/ 	.word	0x00000000
	.align		4
        /*001c*/ 	.word	0xfffffffc


//--------------------- .nv.constant4             --------------------------
	.section	.nv.constant4,"a",@progbits
	.align	8
	.align		8
.nv.constant4:
        /*0000*/ 	.dword	_ZN41_INTERNAL_2ea977db_4_k_cu_3f80e0cb_2113914cuda3std3__45__cpo5beginE
	.align		8
        /*0008*/ 	.dword	_ZN41_INTERNAL_2ea977db_4_k_cu_3f80e0cb_2113914cuda3std3__45__cpo3endE
	.align		8
        /*0010*/ 	.dword	_ZN41_INTERNAL_2ea977db_4_k_cu_3f80e0cb_2113914cuda3std3__45__cpo6cbeginE
	.align		8
        /*0018*/ 	.dword	_ZN41_INTERNAL_2ea977db_4_k_cu_3f80e0cb_2113914cuda3std3__45__cpo4cendE
	.align		8
        /*0020*/ 	.dword	_ZN41_INTERNAL_2ea977db_4_k_cu_3f80e0cb_2113914cuda3std3__45__cpo6rbeginE
	.align		8
        /*0028*/ 	.dword	_ZN41_INTERNAL_2ea977db_4_k_cu_3f80e0cb_2113914cuda3std3__45__cpo4rendE
	.align		8
        /*0030*/ 	.dword	_ZN41_INTERNAL_2ea977db_4_k_cu_3f80e0cb_2113914cuda3std3__45__cpo7crbeginE
	.align		8
        /*0038*/ 	.dword	_ZN41_INTERNAL_2ea977db_4_k_cu_3f80e0cb_2113914cuda3std3__45__cpo5crendE
	.align		8
        /*0040*/ 	.dword	_ZN41_INTERNAL_2ea977db_4_k_cu_3f80e0cb_2113914cuda3std3__443_GLOBAL__N__2ea977db_4_k_cu_3f80e0cb_2113916ignoreE
	.align		8
        /*0048*/ 	.dword	_ZN41_INTERNAL_2ea977db_4_k_cu_3f80e0cb_2113914cuda3std3__419piecewise_constructE
	.align		8
        /*0050*/ 	.dword	_ZN41_INTERNAL_2ea977db_4_k_cu_3f80e0cb_2113914cuda3std3__48in_placeE
	.align		8
        /*0058*/ 	.dword	_ZN41_INTERNAL_2ea977db_4_k_cu_3f80e0cb_2113914cuda3std3__420unreachable_sentinelE
	.align		8
        /*0060*/ 	.dword	_ZN41_INTERNAL_2ea977db_4_k_cu_3f80e0cb_2113914cuda3std3__47nulloptE
	.align		8
        /*0068*/ 	.dword	_ZN41_INTERNAL_2ea977db_4_k_cu_3f80e0cb_2113914cuda3std3__48unexpectE
	.align		8
        /*0070*/ 	.dword	_ZN41_INTERNAL_2ea977db_4_k_cu_3f80e0cb_2113914cuda3std6ranges3__45__cpo4swapE
	.align		8
        /*0078*/ 	.dword	_ZN41_INTERNAL_2ea977db_4_k_cu_3f80e0cb_2113914cuda3std6ranges3__45__cpo9iter_moveE
	.align		8
        /*0080*/ 	.dword	_ZN41_INTERNAL_2ea977db_4_k_cu_3f80e0cb_2113914cuda3std6ranges3__45__cpo5beginE
	.align		8
        /*0088*/ 	.dword	_ZN41_INTERNAL_2ea977db_4_k_cu_3f80e0cb_2113914cuda3std6ranges3__45__cpo3endE
	.align		8
        /*0090*/ 	.dword	_ZN41_INTERNAL_2ea977db_4_k_cu_3f80e0cb_2113914cuda3std6ranges3__45__cpo6cbeginE
	.align		8
        /*0098*/ 	.dword	_ZN41_INTERNAL_2ea977db_4_k_cu_3f80e0cb_2113914cuda3std6ranges3__45__cpo4cendE
	.align		8
        /*00a0*/ 	.dword	_ZN41_INTERNAL_2ea977db_4_k_cu_3f80e0cb_2113914cuda3std6ranges3__45__cpo7advanceE
	.align		8
        /*00a8*/ 	.dword	_ZN41_INTERNAL_2ea977db_4_k_cu_3f80e0cb_2113914cuda3std6ranges3__45__cpo9iter_swapE
	.align		8
        /*00b0*/ 	.dword	_ZN41_INTERNAL_2ea977db_4_k_cu_3f80e0cb_2113914cuda3std6ranges3__45__cpo4nextE
	.align		8
        /*00b8*/ 	.dword	_ZN41_INTERNAL_2ea977db_4_k_cu_3f80e0cb_2113914cuda3std6ranges3__45__cpo4prevE
	.align		8
        /*00c0*/ 	.dword	_ZN41_INTERNAL_2ea977db_4_k_cu_3f80e0cb_2113914cuda3std6ranges3__45__cpo4dataE
	.align		8
        /*00c8*/ 	.dword	_ZN41_INTERNAL_2ea977db_4_k_cu_3f80e0cb_2113914cuda3std6ranges3__45__cpo5cdataE
	.align		8
        /*00d0*/ 	.dword	_ZN41_INTERNAL_2ea977db_4_k_cu_3f80e0cb_2113914cuda3std6ranges3__45__cpo4sizeE
	.align		8
        /*00d8*/ 	.dword	_ZN41_INTERNAL_2ea977db_4_k_cu_3f80e0cb_2113914cuda3std6ranges3__45__cpo5ssizeE
	.align		8
        /*00e0*/ 	.dword	_ZN41_INTERNAL_2ea977db_4_k_cu_3f80e0cb_2113914cuda3std6ranges3__45__cpo8distanceE
	.align		8
        /*00e8*/ 	.dword	_ZN41_INTERNAL_2ea977db_4_k_cu_3f80e0cb_2113916thrust24THRUST_300001_SM_1000_NS8cuda_cub3parE
	.align		8
        /*00f0*/ 	.dword	_ZN41_INTERNAL_2ea977db_4_k_cu_3f80e0cb_2113916thrust24THRUST_300001_SM_1000_NS8cuda_cub10par_nosyncE
	.align		8
        /*00f8*/ 	.dword	_ZN41_INTERNAL_2ea977db_4_k_cu_3f80e0cb_2113916thrust24THRUST_300001_SM_1000_NS6system6detail10sequential3seqE
	.align		8
        /*0100*/ 	.dword	_ZN41_INTERNAL_2ea977db_4_k_cu_3f80e0cb_2113916thrust24THRUST_300001_SM_1000_NS12placeholders2_1E
	.align		8
        /*0108*/ 	.dword	_ZN41_INTERNAL_2ea977db_4_k_cu_3f80e0cb_2113916thrust24THRUST_300001_SM_1000_NS12placeholders2_2E
	.align		8
        /*0110*/ 	.dword	_ZN41_INTERNAL_2ea977db_4_k_cu_3f80e0cb_2113916thrust24THRUST_300001_SM_1000_NS12placeholders2_3E
	.align		8
        /*0118*/ 	.dword	_ZN41_INTERNAL_2ea977db_4_k_cu_3f80e0cb_2113916thrust24THRUST_300001_SM_1000_NS12placeholders2_4E
	.align		8
        /*0120*/ 	.dword	_ZN41_INTERNAL_2ea977db_4_k_cu_3f80e0cb_2113916thrust24THRUST_300001_SM_1000_NS12placeholders2_5E
	.align		8
        /*0128*/ 	.dword	_ZN41_INTERNAL_2ea977db_4_k_cu_3f80e0cb_2113916thrust24THRUST_300001_SM_1000_NS12placeholders2_6E
	.align		8
        /*0130*/ 	.dword	_ZN41_INTERNAL_2ea977db_4_k_cu_3f80e0cb_2113916thrust24THRUST_300001_SM_1000_NS12placeholders2_7E
	.align		8
        /*0138*/ 	.dword	_ZN41_INTERNAL_2ea977db_4_k_cu_3f80e0cb_2113916thrust24THRUST_300001_SM_1000_NS12placeholders2_8E
	.align		8
        /*0140*/ 	.dword	_ZN41_INTERNAL_2ea977db_4_k_cu_3f80e0cb_2113916thrust24THRUST_300001_SM_1000_NS12placeholders2_9E
	.align		8
        /*0148*/ 	.dword	_ZN41_INTERNAL_2ea977db_4_k_cu_3f80e0cb_2113916thrust24THRUST_300001_SM_1000_NS12placeholders3_10E
	.align		8
        /*0150*/ 	.dword	_ZN41_INTERNAL_2ea977db_4_k_cu_3f80e0cb_2113916thrust24THRUST_300001_SM_1000_NS3seqE


//--------------------- .text._ZN3cub18CUB_300001_SM_10006detail11EmptyKernelIvEEvv --------------------------
	.section	.text._ZN3cub18CUB_300001_SM_10006detail11EmptyKernelIvEEvv,"ax",@progbits
	.align	128
        .global         _ZN3cub18CUB_300001_SM_10006detail11EmptyKernelIvEEvv
        .type           _ZN3cub18CUB_300001_SM_10006detail11EmptyKernelIvEEvv,@function
        .size           _ZN3cub18CUB_300001_SM_10006detail11EmptyKernelIvEEvv,(.L_x_1 - _ZN3cub18CUB_300001_SM_10006detail11EmptyKernelIvEEvv)
        .other          _ZN3cub18CUB_300001_SM_10006detail11EmptyKernelIvEEvv,@"STO_CUDA_ENTRY STV_DEFAULT"
_ZN3cub18CUB_300001_SM_10006detail11EmptyKernelIvEEvv:
.text._ZN3cub18CUB_300001_SM_10006detail11EmptyKernelIvEEvv:
[----:B------:R-:W-:Y:S01]  /*0000*/  LDC R1, c[0x0][0x37c] ;  /* 0x0000df00ff017b82 */ /* 0x000fe20000000800 */
[----:B------:R-:W-:Y:S05]  /*0010*/  EXIT ;  /* 0x000000000000794d */ /* 0x000fea0003800000 */
.L_x_0:
[----:B------:R-:W-:-:S00]  /*0020*/  BRA `(.L_x_0) ;  /* 0xfffffffc00fc7947 */ /* 0x000fc0000383ffff */
[----:B------:R-:W-:-:S00]  /*0030*/  NOP ;  /* 0x0000000000007918 */ /* 0x000fc00000000000 */
        /* <DEDUP_REMOVED lines=12> */
.L_x_1:


//--------------------- .nv.shared.reserved.0     --------------------------
	.section	.nv.shared.reserved.0,"aw",@nobits
	.weak		__nv_reservedSMEM_offset_0_alias
	.size		__nv_reservedSMEM_offset_0_alias, 0, 64
	.other		__nv_reservedSMEM_offset_0_alias,@"STO_CUDA_RESERVED_SHARED STV_DEFAULT"
__nv_reservedSMEM_offset_0_alias:
	.zero		0
	.zero		64


//--------------------- .nv.global                --------------------------
	.section	.nv.global,"aw",@nobits
.nv.global:
	.type		_ZN41_INTERNAL_2ea977db_4_k_cu_3f80e0cb_2113916thrust24THRUST_300001_SM_1000_NS3seqE,@object
	.size		_ZN41_INTERNAL_2ea977db_4_k_cu_3f80e0cb_2113916thrust24THRUST_300001_SM_1000_NS3seqE,(_ZN41_INTERNAL_2ea977db_4_k_cu_3f80e0cb_2113914cuda3std3__48in_placeE - _ZN41_INTERNAL_2ea977db_4_k_cu_3f80e0cb_2113916thrust24THRUST_300001_SM_1000_NS3seqE)
_ZN41_INTERNAL_2ea977db_4_k_cu_3f80e0cb_2113916thrust24THRUST_300001_SM_1000_NS3seqE:
	.zero		1
	.type		_ZN41_INTERNAL_2ea977db_4_k_cu_3f80e0cb_2113914cuda3std3__48in_placeE,@object
	.size		_ZN41_INTERNAL_2ea977db_4_k_cu_3f80e0cb_2113914cuda3std3__48in_placeE,(_ZN41_INTERNAL_2ea977db_4_k_cu_3f80e0cb_2113914cuda3std6ranges3__45__cpo4sizeE - _ZN41_INTERNAL_2ea977db_4_k_cu_3f80e0cb_2113914cuda3std3__48in_placeE)
_ZN41_INTERNAL_2ea977db_4_k_cu_3f80e0cb_2113914cuda3std3__48in_placeE:
	.zero		1
	.type		_ZN41_INTERNAL_2ea977db_4_k_cu_3f80e0cb_2113914cuda3std6ranges3__45__cpo4sizeE,@object
	.size		_ZN41_INTERNAL_2ea977db_4_k_cu_3f80e0cb_2113914cuda3std6ranges3__45__cpo4sizeE,(_ZN41_INTERNAL_2ea977db_4_k_cu_3f80e0cb_2113916thrust24THRUST_300001_SM_1000_NS12placeholders2_3E - _ZN41_INTERNAL_2ea977db_4_k_cu_3f80e0cb_2113914cuda3std6ranges3__45__cpo4sizeE)
_ZN41_INTERNAL_2ea977db_4_k_cu_3f80e0cb_2113914cuda3std6ranges3__45__cpo4sizeE:
	.zero		1
	.type		_ZN41_INTERNAL_2ea977db_4_k_cu_3f80e0cb_2113916thrust24THRUST_300001_SM_1000_NS12placeholders2_3E,@object
	.size		_ZN41_INTERNAL_2ea977db_4_k_cu_3f80e0cb_2113916thrust24THRUST_300001_SM_1000_NS12placeholders2_3E,(_ZN41_INTERNAL_2ea977db_4_k_cu_3f80e0cb_2113914cuda3std3__45__cpo6cbeginE - _ZN41_INTERNAL_2ea977db_4_k_cu_3f80e0cb_2113916thrust24THRUST_300001_SM_1000_NS12placeholders2_3E)
_ZN41_INTERNAL_2ea977db_4_k_cu_3f80e0cb_2113916thrust24THRUST_300001_SM_1000_NS12placeholders2_3E:
	.zero		1
	.type		_ZN41_INTERNAL_2ea977db_4_k_cu_3f80e0cb_2113914cuda3std3__45__cpo6cbeginE,@object
	.size		_ZN41_INTERNAL_2ea977db_4_k_cu_3f80e0cb_2113914cuda3std3__45__cpo6cbeginE,(_ZN41_INTERNAL_2ea977db_4_k_cu_3f80e0cb_2113914cuda3std6ranges3__45__cpo6cbeginE - _ZN41_INTERNAL_2ea977db_4_k_cu_3f80e0cb_2113914cuda3std3__45__cpo6cbeginE)
_ZN41_INTERNAL_2ea977db_4_k_cu_3f80e0cb_2113914cuda3std3__45__cpo6cbeginE:
	.zero		1
	.type		_ZN41_INTERNAL_2ea977db_4_k_cu_3f80e0cb_2113914cuda3std6ranges3__45__cpo6cbeginE,@object
	.size		_ZN41_INTERNAL_2ea977db_4_k_cu_3f80e0cb_2113914cuda3std6ranges3__45__cpo6cbeginE,(_ZN41_INTERNAL_2ea977db_4_k_cu_3f80e0cb_2113916thrust24THRUST_300001_SM_1000_NS12placeholders2_7E - _ZN41_INTERNAL_2ea977db_4_k_cu_3f80e0cb_2113914cuda3std6ranges3__45__cpo6cbeginE)
_ZN41_INTERNAL_2ea977db_4_k_cu_3f80e0cb_2113914cuda3std6ranges3__45__cpo6cbeginE:
	.zero		1
	.type		_ZN41_INTERNAL_2ea977db_4_k_cu_3f80e0cb_2113916thrust24THRUST_300001_SM_1000_NS12placeholders2_7E,@object
	.size		_ZN41_INTERNAL_2ea977db_4_k_cu_3f80e0cb_2113916thrust24THRUST_300001_SM_1000_NS12placeholders2_7E,(_ZN41_INTERNAL_2ea977db_4_k_cu_3f80e0cb_2113914cuda3std3__45__cpo7crbeginE - _ZN41_INTERNAL_2ea977db_4_k_cu_3f80e0cb_2113916thrust24THRUST_300001_SM_1000_NS12placeholders2_7E)
_ZN41_INTERNAL_2ea977db_4_k_cu_3f80e0cb_2113916thrust24THRUST_300001_SM_1000_NS12placeholders2_7E:
	.zero		1
	.type		_ZN41_INTERNAL_2ea977db_4_k_cu_3f80e0cb_2113914cuda3std3__45__cpo7crbeginE,@object
	.size		_ZN41_INTERNAL_2ea977db_4_k_cu_3f80e0cb_2113914cuda3std3__45__cpo7crbeginE,(_ZN41_INTERNAL_2ea977db_4_k_cu_3f80e0cb_2113914cuda3std6ranges3__45__cpo4nextE - _ZN41_INTERNAL_2ea977db_4_k_cu_3f80e0cb_2113914cuda3std3__45__cpo7crbeginE)
_ZN41_INTERNAL_2ea977db_4_k_cu_3f80e0cb_2113914cuda3std3__45__cpo7crbeginE:
	.zero		1
	.type		_ZN41_INTERNAL_2ea977db_4_k_cu_3f80e0cb_2113914cuda3std6ranges3__45__cpo4nextE,@object
	.size		_ZN41_INTERNAL_2ea977db_4_k_cu_3f80e0cb_2113914cuda3std6ranges3__45__cpo4nextE,(_ZN41_INTERNAL_2ea977db_4_k_cu_3f80e0cb_2113914cuda3std6ranges3__45__cpo4swapE - _ZN41_INTERNAL_2ea977db_4_k_cu_3f80e0cb_2113914cuda3std6ranges3__45__cpo4nextE)
_ZN41_INTERNAL_2ea977db_4_k_cu_3f80e0cb_2113914cuda3std6ranges3__45__cpo4nextE:
	.zero		1
	.type		_ZN41_INTERNAL_2ea977db_4_k_cu_3f80e0cb_2113914cuda3std6ranges3__45__cpo4swapE,@object
	.size		_ZN41_INTERNAL_2ea977db_4_k_cu_3f80e0cb_2113914cuda3std6ranges3__45__cpo4swapE,(_ZN41_INTERNAL_2ea977db_4_k_cu_3f80e0cb_2113916thrust24THRUST_300001_SM_1000_NS8cuda_cub10par_nosyncE - _ZN41_INTERNAL_2ea977db_4_k_cu_3f80e0cb_2113914cuda3std6ranges3__45__cpo4swapE)
_ZN41_INTERNAL_2ea977db_4_k_cu_3f80e0cb_2113914cuda3std6ranges3__45__cpo4swapE:
	.zero		1
	.type		_ZN41_INTERNAL_2ea977db_4_k_cu_3f80e0cb_2113916thrust24THRUST_300001_SM_1000_NS8cuda_cub10par_nosyncE,@object
	.size		_ZN41_INTERNAL_2ea977db_4_k_cu_3f80e0cb_2113916thrust24THRUST_300001_SM_1000_NS8cuda_cub10par_nosyncE,(_ZN41_INTERNAL_2ea977db_4_k_cu_3f80e0cb_2113916thrust24THRUST_300001_SM_1000_NS12placeholders2_9E - _ZN41_INTERNAL_2ea977db_4_k_cu_3f80e0cb_2113916thrust24THRUST_300001_SM_1000_NS8cuda_cub10par_nosyncE)
_ZN41_INTERNAL_2ea977db_4_k_cu_3f80e0cb_2113916thrust24THRUST_300001_SM_1000_NS8cuda_cub10par_nosyncE:
	.zero		1
	.type		_ZN41_INTERNAL_2ea977db_4_k_cu_3f80e0cb_2113916thrust24THRUST_300001_SM_1000_NS12placeholders2_9E,@object
	.size		_ZN41_INTERNAL_2ea977db_4_k_cu_3f80e0cb_2113916thrust24THRUST_300001_SM_1000_NS12placeholders2_9E,(_ZN41_INTERNAL_2ea977db_4_k_cu_3f80e0cb_2113914cuda3std3__443_GLOBAL__N__2ea977db_4_k_cu_3f80e0cb_2113916ignoreE - _ZN41_INTERNAL_2ea977db_4_k_cu_3f80e0cb_2113916thrust24THRUST_300001_SM_1000_NS12placeholders2_9E)
_ZN41_INTERNAL_2ea977db_4_k_cu_3f80e0cb_2113916thrust24THRUST_300001_SM_1000_NS12placeholders2_9E:
	.zero		1
	.type		_ZN41_INTERNAL_2ea977db_4_k_cu_3f80e0cb_2113914cuda3std3__443_GLOBAL__N__2ea977db_4_k_cu_3f80e0cb_2113916ignoreE,@object
	.size		_ZN41_INTERNAL_2ea977db_4_k_cu_3f80e0cb_2113914cuda3std3__443_GLOBAL__N__2ea977db_4_k_cu_3f80e0cb_2113916ignoreE,(_ZN41_INTERNAL_2ea977db_4_k_cu_3f80e0cb_2113914cuda3std6ranges3__45__cpo4dataE - _ZN41_INTERNAL_2ea977db_4_k_cu_3f80e0cb_2113914cuda3std3__443_GLOBAL__N__2ea977db_4_k_cu_3f80e0cb_2113916ignoreE)
_ZN41_INTERNAL_2ea977db_4_k_cu_3f80e0cb_2113914cuda3std3__443_GLOBAL__N__2ea977db_4_k_cu_3f80e0cb_2113916ignoreE:
	.zero		1
	.type		_ZN41_INTERNAL_2ea977db_4_k_cu_3f80e0cb_2113914cuda3std6ranges3__45__cpo4dataE,@object
	.size		_ZN41_INTERNAL_2ea977db_4_k_cu_3f80e0cb_2113914cuda3std6ranges3__45__cpo4dataE,(_ZN41_INTERNAL_2ea977db_4_k_cu_3f80e0cb_2113916thrust24THRUST_300001_SM_1000_NS12placeholders2_1E - _ZN41_INTERNAL_2ea977db_4_k_cu_3f80e0cb_2113914cuda3std6ranges3__45__cpo4dataE)
_ZN41_INTERNAL_2ea977db_4_k_cu_3f80e0cb_2113914cuda3std6ranges3__45__cpo4dataE:
	.zero		1
	.type		_ZN41_INTERNAL_2ea977db_4_k_cu_3f80e0cb_2113916thrust24THRUST_300001_SM_1000_NS12placeholders2_1E,@object
	.size		_ZN41_INTERNAL_2ea977db_4_k_cu_3f80e0cb_2113916thrust24THRUST_300001_SM_1000_NS12placeholders2_1E,(_ZN41_INTERNAL_2ea977db_4_k_cu_3f80e0cb_2113914cuda3std3__45__cpo5beginE - _ZN41_INTERNAL_2ea977db_4_k_cu_3f80e0cb_2113916thrust24THRUST_300001_SM_1000_NS12placeholders2_1E)
_ZN41_INTERNAL_2ea977db_4_k_cu_3f80e0cb_2113916thrust24THRUST_300001_SM_1000_NS12placeholders2_1E:
	.zero		1
	.type		_ZN41_INTERNAL_2ea977db_4_k_cu_3f80e0cb_2113914cuda3std3__45__cpo5beginE,@object
	.size		_ZN41_INTERNAL_2ea977db_4_k_cu_3f80e0cb_2113914cuda3std3__45__cpo5beginE,(_ZN41_INTERNAL_2ea977db_4_k_cu_3f80e0cb_2113914cuda3std6ranges3__45__cpo5beginE - _ZN41_INTERNAL_2ea977db_4_k_cu_3f80e0cb_2113914cuda3std3__45__cpo5beginE)
_ZN41_INTERNAL_2ea977db_4_k_cu_3f80e0cb_2113914cuda3std3__45__cpo5beginE:
	.zero		1
	.type		_ZN41_INTERNAL_2ea977db_4_k_cu_3f80e0cb_2113914cuda3std6ranges3__45__cpo5beginE,@object
	.size		_ZN41_INTERNAL_2ea977db_4_k_cu_3f80e0cb_2113914cuda3std6ranges3__45__cpo5beginE,(_ZN41_INTERNAL_2ea977db_4_k_cu_3f80e0cb_2113916thrust24THRUST_300001_SM_1000_NS12placeholders2_5E - _ZN41_INTERNAL_2ea977db_4_k_cu_3f80e0cb_2113914cuda3std6ranges3__45__cpo5beginE)
_ZN41_INTERNAL_2ea977db_4_k_cu_3f80e0cb_2113914cuda3std6ranges3__45__cpo5beginE:
	.zero		1
	.type		_ZN41_INTERNAL_2ea977db_4_k_cu_3f80e0cb_2113916thrust24THRUST_300001_SM_1000_NS12placeholders2_5E,@object
	.size		_ZN41_INTERNAL_2ea977db_4_k_cu_3f80e0cb_2113916thrust24THRUST_300001_SM_1000_NS12placeholders2_5E,(_ZN41_INTERNAL_2ea977db_4_k_cu_3f80e0cb_2113914cuda3std3__45__cpo6rbeginE - _ZN41_INTERNAL_2ea977db_4_k_cu_3f80e0cb_2113916thrust24THRUST_300001_SM_1000_NS12placeholders2_5E)
_ZN41_INTERNAL_2ea977db_4_k_cu_3f80e0cb_2113916thrust24THRUST_300001_SM_1000_NS12placeholders2_5E:
	.zero		1
	.type		_ZN41_INTERNAL_2ea977db_4_k_cu_3f80e0cb_2113914cuda3std3__45__cpo6rbeginE,@object
	.size		_ZN41_INTERNAL_2ea977db_4_k_cu_3f80e0cb_2113914cuda3std3__45__cpo6rbeginE,(_ZN41_INTERNAL_2ea977db_4_k_cu_3f80e0cb_2113914cuda3std6ranges3__45__cpo7advanceE - _ZN41_INTERNAL_2ea977db_4_k_cu_3f80e0cb_2113914cuda3std3__45__cpo6rbeginE)
_ZN41_INTERNAL_2ea977db_4_k_cu_3f80e0cb_2113914cuda3std3__45__cpo6rbeginE:
	.zero		1
	.type		_ZN41_INTERNAL_2ea977db_4_k_cu_3f80e0cb_2113914cuda3std6ranges3__45__cpo7advanceE,@object
	.size		_ZN41_INTERNAL_2ea977db_4_k_cu_3f80e0cb_2113914cuda3std6ranges3__45__cpo7advanceE,(_ZN41_INTERNAL_2ea977db_4_k_cu_3f80e0cb_2113914cuda3std3__47nulloptE - _ZN41_INTERNAL_2ea977db_4_k_cu_3f80e0cb_2113914cuda3std6ranges3__45__cpo7advanceE)
_ZN41_INTERNAL_2ea977db_4_k_cu_3f80e0cb_2113914cuda3std6ranges3__45__cpo7advanceE:
	.zero		1
	.type		_ZN41_INTERNAL_2ea977db_4_k_cu_3f80e0cb_2113914cuda3std3__47nulloptE,@object
	.size		_ZN41_INTERNAL_2ea977db_4_k_cu_3f80e0cb_2113914cuda3std3__47nulloptE,(_ZN41_INTERNAL_2ea977db_4_k_cu_3f80e0cb_2113914cuda3std6ranges3__45__cpo8distanceE - _ZN41_INTERNAL_2ea977db_4_k_cu_3f80e0cb_2113914cuda3std3__47nulloptE)
_ZN41_INTERNAL_2ea977db_4_k_cu_3f80e0cb_2113914cuda3std3__47nulloptE:
	.zero		1
	.type		_ZN41_INTERNAL_2ea977db_4_k_cu_3f80e0cb_2113914cuda3std6ranges3__45__cpo8distanceE,@object
	.size		_ZN41_INTERNAL_2ea977db_4_k_cu_3f80e0cb_2113914cuda3std6ranges3__45__cpo8distanceE,(_ZN41_INTERNAL_2ea977db_4_k_cu_3f80e0cb_2113916thrust24THRUST_300001_SM_1000_NS12placeholders3_10E - _ZN41_INTERNAL_2ea977db_4_k_cu_3f80e0cb_2113914cuda3std6ranges3__45__cpo8distanceE)
_ZN41_INTERNAL_2ea977db_4_k_cu_3f80e0cb_2113914cuda3std6ranges3__45__cpo8distanceE:
	.zero		1
	.type		_ZN41_INTERNAL_2ea977db_4_k_cu_3f80e0cb_2113916thrust24THRUST_300001_SM_1000_NS12placeholders3_10E,@object
	.size		_ZN41_INTERNAL_2ea977db_4_k_cu_3f80e0cb_2113916thrust24THRUST_300001_SM_1000_NS12placeholders3_10E,(_ZN41_INTERNAL_2ea977db_4_k_cu_3f80e0cb_2113914cuda3std3__419piecewise_constructE - _ZN41_INTERNAL_2ea977db_4_k_cu_3f80e0cb_2113916thrust24THRUST_300001_SM_1000_NS12placeholders3_10E)
_ZN41_INTERNAL_2ea977db_4_k_cu_3f80e0cb_2113916thrust24THRUST_300001_SM_1000_NS12placeholders3_10E:
	.zero		1
	.type		_ZN41_INTERNAL_2ea977db_4_k_cu_3f80e0cb_2113914cuda3std3__419piecewise_constructE,@object
	.size		_ZN41_INTERNAL_2ea977db_4_k_cu_3f80e0cb_2113914cuda3std3__419piecewise_constructE,(_ZN41_INTERNAL_2ea977db_4_k_cu_3f80e0cb_2113914cuda3std6ranges3__45__cpo5cdataE - _ZN41_INTERNAL_2ea977db_4_k_cu_3f80e0cb_2113914cuda3std3__419piecewise_constructE)
_ZN41_INTERNAL_2ea977db_4_k_cu_3f80e0cb_2113914cuda3std3__419piecewise_constructE:
	.zero		1
	.type		_ZN41_INTERNAL_2ea977db_4_k_cu_3f80e0cb_2113914cuda3std6ranges3__45__cpo5cdataE,@object
	.size		_ZN41_INTERNAL_2ea977db_4_k_cu_3f80e0cb_2113914cuda3std6ranges3__45__cpo5cdataE,(_ZN41_INTERNAL_2ea977db_4_k_cu_3f80e0cb_2113916thrust24THRUST_300001_SM_1000_NS12placeholders2_2E - _ZN41_INTERNAL_2ea977db_4_k_cu_3f80e0cb_2113914cuda3std6ranges3__45__cpo5cdataE)
_ZN41_INTERNAL_2ea977db_4_k_cu_3f80e0cb_2113914cuda3std6ranges3__45__cpo5cdataE:
	.zero		1
	.type		_ZN41_INTERNAL_2ea977db_4_k_cu_3f80e0cb_2113916thrust24THRUST_300001_SM_1000_NS12placeholders2_2E,@object
	.size		_ZN41_INTERNAL_2ea977db_4_k_cu_3f80e0cb_2113916thrust24THRUST_300001_SM_1000_NS12placeholders2_2E,(_ZN41_INTERNAL_2ea977db_4_k_cu_3f80e0cb_2113914cuda3std3__45__cpo3endE - _ZN41_INTERNAL_2ea977db_4_k_cu_3f80e0cb_2113916thrust24THRUST_300001_SM_1000_NS12placeholders2_2E)
_ZN41_INTERNAL_2ea977db_4_k_cu_3f80e0cb_2113916thrust24THRUST_300001_SM_1000_NS12placeholders2_2E:
	.zero		1
	.type		_ZN41_INTERNAL_2ea977db_4_k_cu_3f80e0cb_2113914cuda3std3__45__cpo3endE,@object
	.size		_ZN41_INTERNAL_2ea977db_4_k_cu_3f80e0cb_2113914cuda3std3__45__cpo3endE,(_ZN41_INTERNAL_2ea977db_4_k_cu_3f80e0cb_2113914cuda3std6ranges3__45__cpo3endE - _ZN41_INTERNAL_2ea977db_4_k_cu_3f80e0cb_2113914cuda3std3__45__cpo3endE)
_ZN41_INTERNAL_2ea977db_4_k_cu_3f80e0cb_2113914cuda3std3__45__cpo3endE:
	.zero		1
	.type		_ZN41_INTERNAL_2ea977db_4_k_cu_3f80e0cb_2113914cuda3std6ranges3__45__cpo3endE,@object
	.size		_ZN41_INTERNAL_2ea977db_4_k_cu_3f80e0cb_2113914cuda3std6ranges3__45__cpo3endE,(_ZN41_INTERNAL_2ea977db_4_k_cu_3f80e0cb_2113916thrust24THRUST_300001_SM_1000_NS12placeholders2_6E - _ZN41_INTERNAL_2ea977db_4_k_cu_3f80e0cb_2113914cuda3std6ranges3__45__cpo3endE)
_ZN41_INTERNAL_2ea977db_4_k_cu_3f80e0cb_2113914cuda3std6ranges3__45__cpo3endE:
	.zero		1
	.type		_ZN41_INTERNAL_2ea977db_4_k_cu_3f80e0cb_2113916thrust24THRUST_300001_SM_1000_NS12placeholders2_6E,@object
	.size		_ZN41_INTERNAL_2ea977db_4_k_cu_3f80e0cb_2113916thrust24THRUST_300001_SM_1000_NS12placeholders2_6E,(_ZN41_INTERNAL_2ea977db_4_k_cu_3f80e0cb_2113914cuda3std3__45__cpo4rendE - _ZN41_INTERNAL_2ea977db_4_k_cu_3f80e0cb_2113916thrust24THRUST_300001_SM_1000_NS12placeholders2_6E)
_ZN41_INTERNAL_2ea977db_4_k_cu_3f80e0cb_2113916thrust24THRUST_300001_SM_1000_NS12placeholders2_6E:
	.zero		1
	.type		_ZN41_INTERNAL_2ea977db_4_k_cu_3f80e0cb_2113914cuda3std3__45__cpo4rendE,@object
	.size		_ZN41_INTERNAL_2ea977db_4_k_cu_3f80e0cb_2113914cuda3std3__45__cpo4rendE,(_ZN41_INTERNAL_2ea977db_4_k_cu_3f80e0cb_2113914cuda3std6ranges3__45__cpo9iter_swapE - _ZN41_INTERNAL_2ea977db_4_k_cu_3f80e0cb_2113914cuda3std3__45__cpo4rendE)
_ZN41_INTERNAL_2ea977db_4_k_cu_3f80e0cb_2113914cuda3std3__45__cpo4rendE:
	.zero		1
	.type		_ZN41_INTERNAL_2ea977db_4_k_cu_3f80e0cb_2113914cuda3std6ranges3__45__cpo9iter_swapE,@object
	.size		_ZN41_INTERNAL_2ea977db_4_k_cu_3f80e0cb_2113914cuda3std6ranges3__45__cpo9iter_swapE,(_ZN41_INTERNAL_2ea977db_4_k_cu_3f80e0cb_2113914cuda3std3__48unexpectE - _ZN41_INTERNAL_2ea977db_4_k_cu_3f80e0cb_2113914cuda3std6ranges3__45__cpo9iter_swapE)
_ZN41_INTERNAL_2ea977db_4_k_cu_3f80e0cb_2113914cuda3std6ranges3__45__cpo9iter_swapE:
	.zero		1
	.type		_ZN41_INTERNAL_2ea977db_4_k_cu_3f80e0cb_2113914cuda3std3__48unexpectE,@object
	.size		_ZN41_INTERNAL_2ea977db_4_k_cu_3f80e0cb_2113914cuda3std3__48unexpectE,(_ZN41_INTERNAL_2ea977db_4_k_cu_3f80e0cb_2113916thrust24THRUST_300001_SM_1000_NS8cuda_cub3parE - _ZN41_INTERNAL_2ea977db_4_k_cu_3f80e0cb_2113914cuda3std3__48unexpectE)
_ZN41_INTERNAL_2ea977db_4_k_cu_3f80e0cb_2113914cuda3std3__48unexpectE:
	.zero		1
	.type		_ZN41_INTERNAL_2ea977db_4_k_cu_3f80e0cb_2113916thrust24THRUST_300001_SM_1000_NS8cuda_cub3parE,@object
	.size		_ZN41_INTERNAL_2ea977db_4_k_cu_3f80e0cb_2113916thrust24THRUST_300001_SM_1000_NS8cuda_cub3parE,(_ZN41_INTERNAL_2ea977db_4_k_cu_3f80e0cb_2113916thrust24THRUST_300001_SM_1000_NS12placeholders2_4E - _ZN41_INTERNAL_2ea977db_4_k_cu_3f80e0cb_2113916thrust24THRUST_300001_SM_1000_NS8cuda_cub3parE)
_ZN41_INTERNAL_2ea977db_4_k_cu_3f80e0cb_2113916thrust24THRUST_300001_SM_1000_NS8cuda_cub3parE:
	.zero		1
	.type		_ZN41_INTERNAL_2ea977db_4_k_cu_3f80e0cb_2113916thrust24THRUST_300001_SM_1000_NS12placeholders2_4E,@object
	.size		_ZN41_INTERNAL_2ea977db_4_k_cu_3f80e0cb_2113916thrust24THRUST_300001_SM_1000_NS12placeholders2_4E,(_ZN41_INTERNAL_2ea977db_4_k_cu_3f80e0cb_2113914cuda3std3__45__cpo4cendE - _ZN41_INTERNAL_2ea977db_4_k_cu_3f80e0cb_2113916thrust24THRUST_300001_SM_1000_NS12placeholders2_4E)
_ZN41_INTERNAL_2ea977db_4_k_cu_3f80e0cb_2113916thrust24THRUST_300001_SM_1000_NS12placeholders2_4E:
	.zero		1
	.type		_ZN41_INTERNAL_2ea977db_4_k_cu_3f80e0cb_2113914cuda3std3__45__cpo4cendE,@object
	.size		_ZN41_INTERNAL_2ea977db_4_k_cu_3f80e0cb_2113914cuda3std3__45__cpo4cendE,(_ZN41_INTERNAL_2ea977db_4_k_cu_3f80e0cb_2113914cuda3std6ranges3__45__cpo4cendE - _ZN41_INTERNAL_2ea977db_4_k_cu_3f80e0cb_2113914cuda3std3__45__cpo4cendE)
_ZN41_INTERNAL_2ea977db_4_k_cu_3f80e0cb_2113914cuda3std3__45__cpo4cendE:
	.zero		1
	.type		_ZN41_INTERNAL_2ea977db_4_k_cu_3f80e0cb_2113914cuda3std6ranges3__45__cpo4cendE,@object
	.size		_ZN41_INTERNAL_2ea977db_4_k_cu_3f80e0cb_2113914cuda3std6ranges3__45__cpo4cendE,(_ZN41_INTERNAL_2ea977db_4_k_cu_3f80e0cb_2113914cuda3std3__420unreachable_sentinelE - _ZN41_INTERNAL_2ea977db_4_k_cu_3f80e0cb_2113914cuda3std6ranges3__45__cpo4cendE)
_ZN41_INTERNAL_2ea977db_4_k_cu_3f80e0cb_2113914cuda3std6ranges3__45__cpo4cendE:
	.zero		1
	.type		_ZN41_INTERNAL_2ea977db_4_k_cu_3f80e0cb_2113914cuda3std3__420unreachable_sentinelE,@object
	.size		_ZN41_INTERNAL_2ea977db_4_k_cu_3f80e0cb_2113914cuda3std3__420unreachable_sentinelE,(_ZN41_INTERNAL_2ea977db_4_k_cu_3f80e0cb_2113914cuda3std6ranges3__45__cpo5ssizeE - _ZN41_INTERNAL_2ea977db_4_k_cu_3f80e0cb_2113914cuda3std3__420unreachable_sentinelE)
_ZN41_INTERNAL_2ea977db_4_k_cu_3f80e0cb_2113914cuda3std3__420unreachable_sentinelE:
	.zero		1
	.type		_ZN41_INTERNAL_2ea977db_4_k_cu_3f80e0cb_2113914cuda3std6ranges3__45__cpo5ssizeE,@object
	.size		_ZN41_INTERNAL_2ea977db_4_k_cu_3f80e0cb_2113914cuda3std6ranges3__45__cpo5ssizeE,(_ZN41_INTERNAL_2ea977db_4_k_cu_3f80e0cb_2113916thrust24THRUST_300001_SM_1000_NS12placeholders2_8E - _ZN41_INTERNAL_2ea977db_4_k_cu_3f80e0cb_2113914cuda3std6ranges3__45__cpo5ssizeE)
_ZN41_INTERNAL_2ea977db_4_k_cu_3f80e0cb_2113914cuda3std6ranges3__45__cpo5ssizeE:
	.zero		1
	.type		_ZN41_INTERNAL_2ea977db_4_k_cu_3f80e0cb_2113916thrust24THRUST_300001_SM_1000_NS12placeholders2_8E,@object
	.size		_ZN41_INTERNAL_2ea977db_4_k_cu_3f80e0cb_2113916thrust24THRUST_300001_SM_1000_NS12placeholders2_8E,(_ZN41_INTERNAL_2ea977db_4_k_cu_3f80e0cb_2113914cuda3std3__45__cpo5crendE - _ZN41_INTERNAL_2ea977db_4_k_cu_3f80e0cb_2113916thrust24THRUST_300001_SM_1000_NS12placeholders2_8E)
_ZN41_INTERNAL_2ea977db_4_k_cu_3f80e0cb_2113916thrust24THRUST_300001_SM_1000_NS12placeholders2_8E:
	.zero		1
	.type		_ZN41_INTERNAL_2ea977db_4_k_cu_3f80e0cb_2113914cuda3std3__45__cpo5crendE,@object
	.size		_ZN41_INTERNAL_2ea977db_4_k_cu_3f80e0cb_2113914cuda3std3__45__cpo5crendE,(_ZN41_INTERNAL_2ea977db_4_k_cu_3f80e0cb_2113914cuda3std6ranges3__45__cpo4prevE - _ZN41_INTERNAL_2ea977db_4_k_cu_3f80e0cb_2113914cuda3std3__45__cpo5crendE)
_ZN41_INTERNAL_2ea977db_4_k_cu_3f80e0cb_2113914cuda3std3__45__cpo5crendE:
	.zero		1
	.type		_ZN41_INTERNAL_2ea977db_4_k_cu_3f80e0cb_2113914cuda3std6ranges3__45__cpo4prevE,@object
	.size		_ZN41_INTERNAL_2ea977db_4_k_cu_3f80e0cb_2113914cuda3std6ranges3__45__cpo4prevE,(_ZN41_INTERNAL_2ea977db_4_k_cu_3f80e0cb_2113914cuda3std6ranges3__45__cpo9iter_moveE - _ZN41_INTERNAL_2ea977db_4_k_cu_3f80e0cb_2113914cuda3std6ranges3__45__cpo4prevE)
_ZN41_INTERNAL_2ea977db_4_k_cu_3f80e0cb_2113914cuda3std6ranges3__45__cpo4prevE:
	.zero		1
	.type		_ZN41_INTERNAL_2ea977db_4_k_cu_3f80e0cb_2113914cuda3std6ranges3__45__cpo9iter_moveE,@object
	.size		_ZN41_INTERNAL_2ea977db_4_k_cu_3f80e0cb_2113914cuda3std6ranges3__45__cpo9iter_moveE,(_ZN41_INTERNAL_2ea977db_4_k_cu_3f80e0cb_2113916thrust24THRUST_300001_SM_1000_NS6system6detail10sequential3seqE - _ZN41_INTERNAL_2ea977db_4_k_cu_3f80e0cb_2113914cuda3std6ranges3__45__cpo9iter_moveE)
_ZN41_INTERNAL_2ea977db_4_k_cu_3f80e0cb_2113914cuda3std6ranges3__45__cpo9iter_moveE:
	.zero		1
	.type		_ZN41_INTERNAL_2ea977db_4_k_cu_3f80e0cb_2113916thrust24THRUST_300001_SM_1000_NS6system6detail10sequential3seqE,@object
	.size		_ZN41_INTERNAL_2ea977db_4_k_cu_3f80e0cb_2113916thrust24THRUST_300001_SM_1000_NS6system6detail10sequential3seqE,(.L_31 - _ZN41_INTERNAL_2ea977db_4_k_cu_3f80e0cb_2113916thrust24THRUST_300001_SM_1000_NS6system6detail10sequential3seqE)
_ZN41_INTERNAL_2ea977db_4_k_cu_3f80e0cb_2113916thrust24THRUST_300001_SM_1000_NS6system6detail10sequential3seqE:
	.zero		1
.L_31:


//--------------------- .nv.constant0._ZN3cub18CUB_300001_SM_10006detail11EmptyKernelIvEEvv --------------------------
	.section	.nv.constant0._ZN3cub18CUB_300001_SM_10006detail11EmptyKernelIvEEvv,"a",@progbits
	.sectionflags	@""
	.align	4
.nv.constant0._ZN3cub18CUB_300001_SM_10006detail11EmptyKernelIvEEvv:
	.zero		896


//--------------------- SYMBOLS --------------------------

	.type		.nv.reservedSmem.offset0,@object
	.size		.nv.reservedSmem.offset0,0x4
